//
// Generated by NVIDIA NVVM Compiler
//
// Compiler Build ID: CL-36424714
// Cuda compilation tools, release 13.0, V13.0.88
// Based on NVVM 20.0.0
//

.version 9.0
.target sm_100
.address_size 64

	// .globl	_Z11gemm_kerneliiifPfS_fS_

.visible .entry _Z11gemm_kerneliiifPfS_fS_(
	.param .u32 _Z11gemm_kerneliiifPfS_fS__param_0,
	.param .u32 _Z11gemm_kerneliiifPfS_fS__param_1,
	.param .u32 _Z11gemm_kerneliiifPfS_fS__param_2,
	.param .f32 _Z11gemm_kerneliiifPfS_fS__param_3,
	.param .u64 .ptr .align 1 _Z11gemm_kerneliiifPfS_fS__param_4,
	.param .u64 .ptr .align 1 _Z11gemm_kerneliiifPfS_fS__param_5,
	.param .f32 _Z11gemm_kerneliiifPfS_fS__param_6,
	.param .u64 .ptr .align 1 _Z11gemm_kerneliiifPfS_fS__param_7
)
{
	.reg .pred 	%p<13>;
	.reg .b32 	%r<41>;
	.reg .b32 	%f<73>;
	.reg .b64 	%rd<53>;

	ld.param.u32 	%r20, [_Z11gemm_kerneliiifPfS_fS__param_0];
	ld.param.u32 	%r18, [_Z11gemm_kerneliiifPfS_fS__param_1];
	ld.param.u32 	%r19, [_Z11gemm_kerneliiifPfS_fS__param_2];
	ld.param.f32 	%f13, [_Z11gemm_kerneliiifPfS_fS__param_3];
	ld.param.u64 	%rd7, [_Z11gemm_kerneliiifPfS_fS__param_4];
	ld.param.u64 	%rd8, [_Z11gemm_kerneliiifPfS_fS__param_5];
	ld.param.f32 	%f14, [_Z11gemm_kerneliiifPfS_fS__param_6];
	ld.param.u64 	%rd6, [_Z11gemm_kerneliiifPfS_fS__param_7];
	cvta.to.global.u64 	%rd1, %rd8;
	cvta.to.global.u64 	%rd2, %rd7;
	mov.u32 	%r21, %ctaid.y;
	mov.u32 	%r22, %ntid.y;
	mov.u32 	%r23, %tid.y;
	mad.lo.s32 	%r1, %r21, %r22, %r23;
	mov.u32 	%r24, %ctaid.x;
	mov.u32 	%r25, %ntid.x;
	mov.u32 	%r26, %tid.x;
	mad.lo.s32 	%r2, %r24, %r25, %r26;
	setp.ge.s32 	%p1, %r1, %r20;
	setp.ge.s32 	%p2, %r2, %r18;
	or.pred  	%p3, %p1, %p2;
	@%p3 bra 	$L__BB0_14;
	setp.lt.s32 	%p4, %r19, 1;
	mov.f32 	%f72, 0f00000000;
	@%p4 bra 	$L__BB0_13;
	mul.lo.s32 	%r3, %r19, %r1;
	and.b32  	%r4, %r19, 7;
	setp.lt.u32 	%p5, %r19, 8;
	mov.f32 	%f72, 0f00000000;
	mov.b32 	%r39, 0;
	@%p5 bra 	$L__BB0_5;
	and.b32  	%r39, %r19, 2147483640;
	neg.s32 	%r37, %r39;
	shl.b32 	%r7, %r18, 3;
	mul.wide.u32 	%rd9, %r3, 4;
	add.s64 	%rd10, %rd9, %rd2;
	add.s64 	%rd52, %rd10, 16;
	mov.f32 	%f72, 0f00000000;
	mul.wide.s32 	%rd13, %r18, 4;
	mov.u32 	%r36, %r2;
$L__BB0_4:
	.pragma "nounroll";
	ld.global.f32 	%f19, [%rd52+-16];
	mul.wide.s32 	%rd11, %r36, 4;
	add.s64 	%rd12, %rd1, %rd11;
	ld.global.f32 	%f20, [%rd12];
	fma.rn.f32 	%f21, %f19, %f20, %f72;
	ld.global.f32 	%f22, [%rd52+-12];
	add.s64 	%rd14, %rd12, %rd13;
	ld.global.f32 	%f23, [%rd14];
	fma.rn.f32 	%f24, %f22, %f23, %f21;
	ld.global.f32 	%f25, [%rd52+-8];
	add.s64 	%rd15, %rd14, %rd13;
	ld.global.f32 	%f26, [%rd15];
	fma.rn.f32 	%f27, %f25, %f26, %f24;
	ld.global.f32 	%f28, [%rd52+-4];
	add.s64 	%rd16, %rd15, %rd13;
	ld.global.f32 	%f29, [%rd16];
	fma.rn.f32 	%f30, %f28, %f29, %f27;
	ld.global.f32 	%f31, [%rd52];
	add.s64 	%rd17, %rd16, %rd13;
	ld.global.f32 	%f32, [%rd17];
	fma.rn.f32 	%f33, %f31, %f32, %f30;
	ld.global.f32 	%f34, [%rd52+4];
	add.s64 	%rd18, %rd17, %rd13;
	ld.global.f32 	%f35, [%rd18];
	fma.rn.f32 	%f36, %f34, %f35, %f33;
	ld.global.f32 	%f37, [%rd52+8];
	add.s64 	%rd19, %rd18, %rd13;
	ld.global.f32 	%f38, [%rd19];
	fma.rn.f32 	%f39, %f37, %f38, %f36;
	ld.global.f32 	%f40, [%rd52+12];
	add.s64 	%rd20, %rd19, %rd13;
	ld.global.f32 	%f41, [%rd20];
	fma.rn.f32 	%f72, %f40, %f41, %f39;
	add.s32 	%r37, %r37, 8;
	add.s32 	%r36, %r36, %r7;
	add.s64 	%rd52, %rd52, 32;
	setp.ne.s32 	%p6, %r37, 0;
	@%p6 bra 	$L__BB0_4;
$L__BB0_5:
	setp.eq.s32 	%p7, %r4, 0;
	@%p7 bra 	$L__BB0_13;
	and.b32  	%r13, %r19, 3;
	setp.lt.u32 	%p8, %r4, 4;
	@%p8 bra 	$L__BB0_8;
	add.s32 	%r28, %r39, %r3;
	mul.wide.u32 	%rd21, %r28, 4;
	add.s64 	%rd22, %rd2, %rd21;
	ld.global.f32 	%f43, [%rd22];
	mad.lo.s32 	%r29, %r39, %r18, %r2;
	mul.wide.s32 	%rd23, %r29, 4;
	add.s64 	%rd24, %rd1, %rd23;
	ld.global.f32 	%f44, [%rd24];
	fma.rn.f32 	%f45, %f43, %f44, %f72;
	cvt.u64.u32 	%rd25, %r3;
	cvt.u64.u32 	%rd26, %r39;
	add.s64 	%rd27, %rd26, %rd25;
	shl.b64 	%rd28, %rd27, 2;
	add.s64 	%rd29, %rd2, %rd28;
	ld.global.f32 	%f46, [%rd29+4];
	mul.wide.s32 	%rd30, %r18, 4;
	add.s64 	%rd31, %rd24, %rd30;
	ld.global.f32 	%f47, [%rd31];
	fma.rn.f32 	%f48, %f46, %f47, %f45;
	ld.global.f32 	%f49, [%rd29+8];
	add.s64 	%rd32, %rd31, %rd30;
	ld.global.f32 	%f50, [%rd32];
	fma.rn.f32 	%f51, %f49, %f50, %f48;
	ld.global.f32 	%f52, [%rd29+12];
	add.s64 	%rd33, %rd32, %rd30;
	ld.global.f32 	%f53, [%rd33];
	fma.rn.f32 	%f72, %f52, %f53, %f51;
	add.s32 	%r39, %r39, 4;
$L__BB0_8:
	setp.eq.s32 	%p9, %r13, 0;
	@%p9 bra 	$L__BB0_13;
	setp.eq.s32 	%p10, %r13, 1;
	@%p10 bra 	$L__BB0_11;
	add.s32 	%r30, %r39, %r3;
	mul.wide.u32 	%rd34, %r30, 4;
	add.s64 	%rd35, %rd2, %rd34;
	ld.global.f32 	%f55, [%rd35];
	mad.lo.s32 	%r31, %r39, %r18, %r2;
	mul.wide.s32 	%rd36, %r31, 4;
	add.s64 	%rd37, %rd1, %rd36;
	ld.global.f32 	%f56, [%rd37];
	fma.rn.f32 	%f57, %f55, %f56, %f72;
	cvt.u64.u32 	%rd38, %r3;
	cvt.u64.u32 	%rd39, %r39;
	add.s64 	%rd40, %rd39, %rd38;
	shl.b64 	%rd41, %rd40, 2;
	add.s64 	%rd42, %rd2, %rd41;
	ld.global.f32 	%f58, [%rd42+4];
	mul.wide.s32 	%rd43, %r18, 4;
	add.s64 	%rd44, %rd37, %rd43;
	ld.global.f32 	%f59, [%rd44];
	fma.rn.f32 	%f72, %f58, %f59, %f57;
	add.s32 	%r39, %r39, 2;
$L__BB0_11:
	and.b32  	%r32, %r19, 1;
	setp.eq.b32 	%p11, %r32, 1;
	not.pred 	%p12, %p11;
	@%p12 bra 	$L__BB0_13;
	add.s32 	%r33, %r39, %r3;
	mul.wide.u32 	%rd45, %r33, 4;
	add.s64 	%rd46, %rd2, %rd45;
	ld.global.f32 	%f60, [%rd46];
	mad.lo.s32 	%r34, %r39, %r18, %r2;
	mul.wide.s32 	%rd47, %r34, 4;
	add.s64 	%rd48, %rd1, %rd47;
	ld.global.f32 	%f61, [%rd48];
	fma.rn.f32 	%f72, %f60, %f61, %f72;
$L__BB0_13:
	mad.lo.s32 	%r35, %r18, %r1, %r2;
	cvta.to.global.u64 	%rd49, %rd6;
	mul.wide.s32 	%rd50, %r35, 4;
	add.s64 	%rd51, %rd49, %rd50;
	ld.global.f32 	%f62, [%rd51];
	mul.f32 	%f63, %f14, %f62;
	fma.rn.f32 	%f64, %f13, %f72, %f63;
	st.global.f32 	[%rd51], %f64;
$L__BB0_14:
	ret;

}


// ===== COMPILED SASS (sm_100) =====

	.target	sm_100

	.elftype	@"ET_EXEC"


//--------------------- .note.nv.tkinfo           --------------------------
	.section	.note.nv.tkinfo,"",@"SHT_NOTE"
	.sectionflags	@"SHF_NOTE_NV_TKINFO"
	.tkinfo
        /*0018*/ 	.word	0x00000002
        /*0030*/ 	.string	""
        /*0030*/ 	.string	"ptxas"
        /*0030*/ 	.string	"Cuda compilation tools, release 13.0, V13.0.88"
        /*0030*/ 	.string	"Build cuda_13.0.r13.0/compiler.36424714_0"
        /*0030*/ 	.string	"-arch sm_100 -m 64 "



//--------------------- .note.nv.cuinfo           --------------------------
	.section	.note.nv.cuinfo,"",@"SHT_NOTE"
	.sectionflags	@"SHF_NOTE_NV_CUINFO"
        /*0018*/ 	.short	0x0002
        /*001a*/ 	.short	0x0064
        /*001c*/ 	.short	0x0082
	.zero		2


//--------------------- .nv.info                  --------------------------
	.section	.nv.info,"",@"SHT_CUDA_INFO"
	.align	4


	//----- nvinfo : EIATTR_REGCOUNT
	.align		4
        /*0000*/ 	.byte	0x04, 0x2f
        /*0002*/ 	.short	(.L_1 - .L_0)
	.align		4
.L_0:
        /*0004*/ 	.word	index@(_Z11gemm_kerneliiifPfS_fS_)
        /*0008*/ 	.word	0x00000020


	//----- nvinfo : EIATTR_FRAME_SIZE
	.align		4
.L_1:
        /*000c*/ 	.byte	0x04, 0x11
        /*000e*/ 	.short	(.L_3 - .L_2)
	.align		4
.L_2:
        /*0010*/ 	.word	index@(_Z11gemm_kerneliiifPfS_fS_)
        /*0014*/ 	.word	0x00000000


	//----- nvinfo : EIATTR_MIN_STACK_SIZE
	.align		4
.L_3:
        /*0018*/ 	.byte	0x04, 0x12
        /*001a*/ 	.short	(.L_5 - .L_4)
	.align		4
.L_4:
        /*001c*/ 	.word	index@(_Z11gemm_kerneliiifPfS_fS_)
        /*0020*/ 	.word	0x00000000
.L_5:


//--------------------- .nv.compat                --------------------------
	.section	.nv.compat,"",@"SHT_CUDA_COMPAT_INFO"
	.align	4
        /*0000*/ 	.byte	0x02, 0x09, 0x00, 0x00, 0x02, 0x02, 0x01, 0x00, 0x02, 0x05, 0x05, 0x00, 0x03, 0x07, 0x01, 0x01
        /*0010*/ 	.byte	0x02, 0x03, 0x00, 0x00, 0x02, 0x06, 0x01, 0x00, 0x04, 0x0b, 0x08, 0x00, 0x09, 0x00, 0x00, 0x00
        /*0020*/ 	.byte	0x00, 0x00, 0x00, 0x00


//--------------------- .nv.info._Z11gemm_kerneliiifPfS_fS_ --------------------------
	.section	.nv.info._Z11gemm_kerneliiifPfS_fS_,"",@"SHT_CUDA_INFO"
	.sectionflags	@""
	.align	4


	//----- nvinfo : EIATTR_CUDA_API_VERSION
	.align		4
        /*0000*/ 	.byte	0x04, 0x37
        /*0002*/ 	.short	(.L_7 - .L_6)
.L_6:
        /*0004*/ 	.word	0x00000082


	//----- nvinfo : EIATTR_KPARAM_INFO
	.align		4
.L_7:
        /*0008*/ 	.byte	0x04, 0x17
        /*000a*/ 	.short	(.L_9 - .L_8)
.L_8:
        /*000c*/ 	.word	0x00000000
        /*0010*/ 	.short	0x0007
        /*0012*/ 	.short	0x0028
        /*0014*/ 	.byte	0x00, 0xf5, 0x21, 0x00


	//----- nvinfo : EIATTR_KPARAM_INFO
	.align		4
.L_9:
        /*0018*/ 	.byte	0x04, 0x17
        /*001a*/ 	.short	(.L_11 - .L_10)
.L_10:
        /*001c*/ 	.word	0x00000000
        /*0020*/ 	.short	0x0006
        /*0022*/ 	.short	0x0020
        /*0024*/ 	.byte	0x00, 0xf0, 0x11, 0x00


	//----- nvinfo : EIATTR_KPARAM_INFO
	.align		4
.L_11:
        /*0028*/ 	.byte	0x04, 0x17
        /*002a*/ 	.short	(.L_13 - .L_12)
.L_12:
        /*002c*/ 	.word	0x00000000
        /*0030*/ 	.short	0x0005
        /*0032*/ 	.short	0x0018
        /*0034*/ 	.byte	0x00, 0xf5, 0x21, 0x00


	//----- nvinfo : EIATTR_KPARAM_INFO
	.align		4
.L_13:
        /*0038*/ 	.byte	0x04, 0x17
        /*003a*/ 	.short	(.L_15 - .L_14)
.L_14:
        /*003c*/ 	.word	0x00000000
        /*0040*/ 	.short	0x0004
        /*0042*/ 	.short	0x0010
        /*0044*/ 	.byte	0x00, 0xf5, 0x21, 0x00


	//----- nvinfo : EIATTR_KPARAM_INFO
	.align		4
.L_15:
        /*0048*/ 	.byte	0x04, 0x17
        /*004a*/ 	.short	(.L_17 - .L_16)
.L_16:
        /*004c*/ 	.word	0x00000000
        /*0050*/ 	.short	0x0003
        /*0052*/ 	.short	0x000c
        /*0054*/ 	.byte	0x00, 0xf0, 0x11, 0x00


	//----- nvinfo : EIATTR_KPARAM_INFO
	.align		4
.L_17:
        /*0058*/ 	.byte	0x04, 0x17
        /*005a*/ 	.short	(.L_19 - .L_18)
.L_18:
        /*005c*/ 	.word	0x00000000
        /*0060*/ 	.short	0x0002
        /*0062*/ 	.short	0x0008
        /*0064*/ 	.byte	0x00, 0xf0, 0x11, 0x00


	//----- nvinfo : EIATTR_KPARAM_INFO
	.align		4
.L_19:
        /*0068*/ 	.byte	0x04, 0x17
        /*006a*/ 	.short	(.L_21 - .L_20)
.L_20:
        /*006c*/ 	.word	0x00000000
        /*0070*/ 	.short	0x0001
        /*0072*/ 	.short	0x0004
        /*0074*/ 	.byte	0x00, 0xf0, 0x11, 0x00


	//----- nvinfo : EIATTR_KPARAM_INFO
	.align		4
.L_21:
        /*0078*/ 	.byte	0x04, 0x17
        /*007a*/ 	.short	(.L_23 - .L_22)
.L_22:
        /*007c*/ 	.word	0x00000000
        /*0080*/ 	.short	0x0000
        /*0082*/ 	.short	0x0000
        /*0084*/ 	.byte	0x00, 0xf0, 0x11, 0x00


	//----- nvinfo : EIATTR_SPARSE_MMA_MASK
	.align		4
.L_23:
        /*0088*/ 	.byte	0x03, 0x50
        /*008a*/ 	.short	0x0000


	//----- nvinfo : EIATTR_MAXREG_COUNT
	.align		4
        /*008c*/ 	.byte	0x03, 0x1b
        /*008e*/ 	.short	0x00ff


	//----- nvinfo : EIATTR_MERCURY_ISA_VERSION
	.align		4
        /*0090*/ 	.byte	0x03, 0x5f
        /*0092*/ 	.short	0x0101


	//----- nvinfo : EIATTR_VRC_CTA_INIT_COUNT
	.align		4
        /*0094*/ 	.byte	0x02, 0x4a
	.zero		1
	.zero		1


	//----- nvinfo : EIATTR_EXIT_INSTR_OFFSETS
	.align		4
        /*0098*/ 	.byte	0x04, 0x1c
        /*009a*/ 	.short	(.L_25 - .L_24)


	//   ....[0]....
.L_24:
        /*009c*/ 	.word	0x000000c0


	//   ....[1]....
        /*00a0*/ 	.word	0x00000930


	//----- nvinfo : EIATTR_CBANK_PARAM_SIZE
	.align		4
.L_25:
        /*00a4*/ 	.byte	0x03, 0x19
        /*00a6*/ 	.short	0x0030


	//----- nvinfo : EIATTR_PARAM_CBANK
	.align		4
        /*00a8*/ 	.byte	0x04, 0x0a
        /*00aa*/ 	.short	(.L_27 - .L_26)
	.align		4
.L_26:
        /*00ac*/ 	.word	index@(.nv.constant0._Z11gemm_kerneliiifPfS_fS_)
        /*00b0*/ 	.short	0x0380
        /*00b2*/ 	.short	0x0030


	//----- nvinfo : EIATTR_SW_WAR
	.align		4
.L_27:
        /*00b4*/ 	.byte	0x04, 0x36
        /*00b6*/ 	.short	(.L_29 - .L_28)
.L_28:
        /*00b8*/ 	.word	0x00000008
.L_29:


//--------------------- .nv.callgraph             --------------------------
	.section	.nv.callgraph,"",@"SHT_CUDA_CALLGRAPH"
	.align	4
	.sectionentsize	8
	.align		4
        /*0000*/ 	.word	0x00000000
	.align		4
        /*0004*/ 	.word	0xffffffff
	.align		4
        /*0008*/ 	.word	0x00000000
	.align		4
        /*000c*/ 	.word	0xfffffffe
	.align		4
        /*0010*/ 	.word	0x00000000
	.align		4
        /*0014*/ 	.word	0xfffffffd
	.align		4
        /*0018*/ 	.word	0x00000000
	.align		4
        /*001c*/ 	.word	0xfffffffc


//--------------------- .text._Z11gemm_kerneliiifPfS_fS_ --------------------------
	.section	.text._Z11gemm_kerneliiifPfS_fS_,"ax",@progbits
	.align	128
        .global         _Z11gemm_kerneliiifPfS_fS_
        .type           _Z11gemm_kerneliiifPfS_fS_,@function
        .size           _Z11gemm_kerneliiifPfS_fS_,(.L_x_5 - _Z11gemm_kerneliiifPfS_fS_)
        .other          _Z11gemm_kerneliiifPfS_fS_,@"STO_CUDA_ENTRY STV_DEFAULT"
_Z11gemm_kerneliiifPfS_fS_:
.text._Z11gemm_kerneliiifPfS_fS_:
[----:B------:R-:W-:Y:S01]  /*0000*/  LDC R1, c[0x0][0x37c] ;  /* 0x0000df00ff017b82 */ /* 0x000fe20000000800 */
[----:B------:R-:W0:Y:S07]  /*0010*/  S2R R5, SR_TID.X ;  /* 0x0000000000057919 */ /* 0x000e2e0000002100 */
[----:B------:R-:W1:Y:S01]  /*0020*/  LDC R19, c[0x0][0x364] ;  /* 0x0000d900ff137b82 */ /* 0x000e620000000800 */
[----:B------:R-:W1:Y:S07]  /*0030*/  S2R R4, SR_TID.Y ;  /* 0x0000000000047919 */ /* 0x000e6e0000002200 */
[----:B------:R-:W0:Y:S08]  /*0040*/  S2UR UR5, SR_CTAID.X ;  /* 0x00000000000579c3 */ /* 0x000e300000002500 */
[----:B------:R-:W0:Y:S08]  /*0050*/  LDC R0, c[0x0][0x360] ;  /* 0x0000d800ff007b82 */ /* 0x000e300000000800 */
[----:B------:R-:W1:Y:S08]  /*0060*/  S2UR UR4, SR_CTAID.Y ;  /* 0x00000000000479c3 */ /* 0x000e700000002600 */
[----:B------:R-:W2:Y:S01]  /*0070*/  LDC.64 R2, c[0x0][0x380] ;  /* 0x0000e000ff027b82 */ /* 0x000ea20000000a00 */
[----:B0-----:R-:W-:-:S02]  /*0080*/  IMAD R0, R0, UR5, R5 ;  /* 0x0000000500007c24 */ /* 0x001fc4000f8e0205 */
[----:B-1----:R-:W-:-:S03]  /*0090*/  IMAD R19, R19, UR4, R4 ;  /* 0x0000000413137c24 */ /* 0x002fc6000f8e0204 */
[----:B--2---:R-:W-:-:S04]  /*00a0*/  ISETP.GE.AND P0, PT, R0, R3, PT ;  /* 0x000000030000720c */ /* 0x004fc80003f06270 */
[----:B------:R-:W-:-:S13]  /*00b0*/  ISETP.GE.OR P0, PT, R19, R2, P0 ;  /* 0x000000021300720c */ /* 0x000fda0000706670 */
[----:B------:R-:W-:Y:S05]  /*00c0*/  @P0 EXIT ;  /* 0x000000000000094d */ /* 0x000fea0003800000 */
[----:B------:R-:W0:Y:S01]  /*00d0*/  LDC R2, c[0x0][0x388] ;  /* 0x0000e200ff027b82 */ /* 0x000e220000000800 */
[----:B------:R-:W1:Y:S01]  /*00e0*/  LDCU.64 UR4, c[0x0][0x358] ;  /* 0x00006b00ff0477ac */ /* 0x000e620008000a00 */
[----:B------:R-:W-:Y:S01]  /*00f0*/  HFMA2 R24, -RZ, RZ, 0, 0 ;  /* 0x00000000ff187431 */ /* 0x000fe200000001ff */
[----:B0-----:R-:W-:-:S13]  /*0100*/  ISETP.GE.AND P0, PT, R2, 0x1, PT ;  /* 0x000000010200780c */ /* 0x001fda0003f06270 */
[----:B-1----:R-:W-:Y:S05]  /*0110*/  @!P0 BRA `(.L_x_0) ;  /* 0x0000000400e08947 */ /* 0x002fea0003800000 */
[C---:B------:R-:W-:Y:S01]  /*0120*/  ISETP.GE.U32.AND P1, PT, R2.reuse, 0x8, PT ;  /* 0x000000080200780c */ /* 0x040fe20003f26070 */
[----:B------:R-:W-:Y:S01]  /*0130*/  IMAD R20, R19, R2, RZ ;  /* 0x0000000213147224 */ /* 0x000fe200078e02ff */
[----:B------:R-:W-:Y:S02]  /*0140*/  LOP3.LUT R27, R2, 0x7, RZ, 0xc0, !PT ;  /* 0x00000007021b7812 */ /* 0x000fe400078ec0ff */
[----:B------:R-:W-:Y:S02]  /*0150*/  MOV R24, RZ ;  /* 0x000000ff00187202 */ /* 0x000fe40000000f00 */
[----:B------:R-:W-:Y:S02]  /*0160*/  ISETP.NE.AND P0, PT, R27, RZ, PT ;  /* 0x000000ff1b00720c */ /* 0x000fe40003f05270 */
[----:B------:R-:W-:-:S05]  /*0170*/  MOV R21, RZ ;  /* 0x000000ff00157202 */ /* 0x000fca0000000f00 */
[----:B------:R-:W-:Y:S06]  /*0180*/  @!P1 BRA `(.L_x_1) ;  /* 0x0000000000c49947 */ /* 0x000fec0003800000 */
[----:B------:R-:W0:Y:S01]  /*0190*/  LDC.64 R4, c[0x0][0x390] ;  /* 0x0000e400ff047b82 */ /* 0x000e220000000a00 */
[----:B------:R-:W-:Y:S02]  /*01a0*/  LOP3.LUT R21, R2, 0x7ffffff8, RZ, 0xc0, !PT ;  /* 0x7ffffff802157812 */ /* 0x000fe400078ec0ff */
[----:B------:R-:W-:Y:S02]  /*01b0*/  MOV R24, RZ ;  /* 0x000000ff00187202 */ /* 0x000fe40000000f00 */
[----:B------:R-:W-:Y:S02]  /*01c0*/  MOV R18, R0 ;  /* 0x0000000000127202 */ /* 0x000fe40000000f00 */
[----:B------:R-:W-:Y:S01]  /*01d0*/  IADD3 R22, PT, PT, -R21, RZ, RZ ;  /* 0x000000ff15167210 */ /* 0x000fe20007ffe1ff */
[----:B0-----:R-:W-:-:S03]  /*01e0*/  IMAD.WIDE.U32 R4, R20, 0x4, R4 ;  /* 0x0000000414047825 */ /* 0x001fc600078e0004 */
[----:B------:R-:W-:-:S04]  /*01f0*/  IADD3 R6, P1, PT, R4, 0x10, RZ ;  /* 0x0000001004067810 */ /* 0x000fc80007f3e0ff */
[----:B------:R-:W-:-:S09]  /*0200*/  IADD3.X R7, PT, PT, RZ, R5, RZ, P1, !PT ;  /* 0x00000005ff077210 */ /* 0x000fd20000ffe4ff */
.L_x_2:
[----:B------:R-:W0:Y:S01]  /*0210*/  LDC.64 R16, c[0x0][0x398] ;  /* 0x0000e600ff107b82 */ /* 0x000e220000000a00 */
[----:B------:R-:W-:Y:S02]  /*0220*/  MOV R4, R6 ;  /* 0x0000000600047202 */ /* 0x000fe40000000f00 */
[----:B------:R-:W-:-:S05]  /*0230*/  MOV R5, R7 ;  /* 0x0000000700057202 */ /* 0x000fca0000000f00 */
[----:B------:R-:W2:Y:S04]  /*0240*/  LDG.E R25, desc[UR4][R4.64+-0x10] ;  /* 0xfffff00404197981 */ /* 0x000ea8000c1e1900 */
[----:B------:R-:W3:Y:S04]  /*0250*/  LDG.E R23, desc[UR4][R4.64+-0xc] ;  /* 0xfffff40404177981 */ /* 0x000ee8000c1e1900 */
[----:B------:R-:W4:Y:S04]  /*0260*/  LDG.E R29, desc[UR4][R4.64+-0x8] ;  /* 0xfffff804041d7981 */ /* 0x000f28000c1e1900 */
[----:B------:R-:W5:Y:S01]  /*0270*/  LDG.E R28, desc[UR4][R4.64+-0x4] ;  /* 0xfffffc04041c7981 */ /* 0x000f62000c1e1900 */
[----:B0-----:R-:W-:-:S05]  /*0280*/  IMAD.WIDE R16, R18, 0x4, R16 ;  /* 0x0000000412107825 */ /* 0x001fca00078e0210 */
[----:B------:R0:W2:Y:S01]  /*0290*/  LDG.E R26, desc[UR4][R16.64] ;  /* 0x00000004101a7981 */ /* 0x0000a2000c1e1900 */
[----:B------:R-:W-:-:S04]  /*02a0*/  IMAD.WIDE R14, R3, 0x4, R16 ;  /* 0x00000004030e7825 */ /* 0x000fc800078e0210 */
[C---:B------:R-:W-:Y:S02]  /*02b0*/  IMAD.WIDE R6, R3.reuse, 0x4, R14 ;  /* 0x0000000403067825 */ /* 0x040fe400078e020e */
[----:B------:R-:W3:Y:S02]  /*02c0*/  LDG.E R14, desc[UR4][R14.64] ;  /* 0x000000040e0e7981 */ /* 0x000ee4000c1e1900 */
[C---:B------:R-:W-:Y:S02]  /*02d0*/  IMAD.WIDE R10, R3.reuse, 0x4, R6 ;  /* 0x00000004030a7825 */ /* 0x040fe400078e0206 */
[----:B------:R-:W4:Y:S02]  /*02e0*/  LDG.E R6, desc[UR4][R6.64] ;  /* 0x0000000406067981 */ /* 0x000f24000c1e1900 */
[C---:B------:R-:W-:Y:S02]  /*02f0*/  IMAD.WIDE R8, R3.reuse, 0x4, R10 ;  /* 0x0000000403087825 */ /* 0x040fe400078e020a */
[----:B------:R-:W5:Y:S02]  /*0300*/  LDG.E R10, desc[UR4][R10.64] ;  /* 0x000000040a0a7981 */ /* 0x000f64000c1e1900 */
[----:B------:R-:W-:-:S02]  /*0310*/  IMAD.WIDE R12, R3, 0x4, R8 ;  /* 0x00000004030c7825 */ /* 0x000fc400078e0208 */
[----:B------:R-:W5:Y:S04]  /*0320*/  LDG.E R7, desc[UR4][R4.64] ;  /* 0x0000000404077981 */ /* 0x000f68000c1e1900 */
[----:B------:R-:W5:Y:S01]  /*0330*/  LDG.E R8, desc[UR4][R8.64] ;  /* 0x0000000408087981 */ /* 0x000f62000c1e1900 */
[----:B0-----:R-:W-:-:S03]  /*0340*/  IMAD.WIDE R16, R3, 0x4, R12 ;  /* 0x0000000403107825 */ /* 0x001fc600078e020c */
[----:B------:R-:W5:Y:S04]  /*0350*/  LDG.E R12, desc[UR4][R12.64] ;  /* 0x000000040c0c7981 */ /* 0x000f68000c1e1900 */
[----:B------:R-:W5:Y:S04]  /*0360*/  LDG.E R15, desc[UR4][R16.64] ;  /* 0x00000004100f7981 */ /* 0x000f68000c1e1900 */
[----:B------:R-:W5:Y:S04]  /*0370*/  LDG.E R9, desc[UR4][R4.64+0x4] ;  /* 0x0000040404097981 */ /* 0x000f68000c1e1900 */
[----:B------:R-:W5:Y:S01]  /*0380*/  LDG.E R11, desc[UR4][R4.64+0xc] ;  /* 0x00000c04040b7981 */ /* 0x000f62000c1e1900 */
[----:B--2---:R-:W-:Y:S01]  /*0390*/  FFMA R26, R25, R26, R24 ;  /* 0x0000001a191a7223 */ /* 0x004fe20000000018 */
[----:B------:R-:W-:-:S02]  /*03a0*/  IMAD.WIDE R24, R3, 0x4, R16 ;  /* 0x0000000403187825 */ /* 0x000fc400078e0210 */
[----:B------:R-:W2:Y:S04]  /*03b0*/  LDG.E R16, desc[UR4][R4.64+0x8] ;  /* 0x0000080404107981 */ /* 0x000ea8000c1e1900 */
[----:B------:R-:W2:Y:S01]  /*03c0*/  LDG.E R24, desc[UR4][R24.64] ;  /* 0x0000000418187981 */ /* 0x000ea2000c1e1900 */
[----:B---3--:R-:W-:Y:S01]  /*03d0*/  FFMA R14, R23, R14, R26 ;  /* 0x0000000e170e7223 */ /* 0x008fe2000000001a */
[----:B------:R-:W-:-:S03]  /*03e0*/  IADD3 R22, PT, PT, R22, 0x8, RZ ;  /* 0x0000000816167810 */ /* 0x000fc60007ffe0ff */
[----:B----4-:R-:W-:Y:S01]  /*03f0*/  FFMA R29, R29, R6, R14 ;  /* 0x000000061d1d7223 */ /* 0x010fe2000000000e */
[----:B------:R-:W-:-:S03]  /*0400*/  ISETP.NE.AND P1, PT, R22, RZ, PT ;  /* 0x000000ff1600720c */ /* 0x000fc60003f25270 */
[----:B-----5:R-:W-:Y:S01]  /*0410*/  FFMA R10, R28, R10, R29 ;  /* 0x0000000a1c0a7223 */ /* 0x020fe2000000001d */
[----:B------:R-:W-:-:S03]  /*0420*/  IADD3 R6, P2, PT, R4, 0x20, RZ ;  /* 0x0000002004067810 */ /* 0x000fc60007f5e0ff */
[----:B------:R-:W-:Y:S01]  /*0430*/  FFMA R8, R7, R8, R10 ;  /* 0x0000000807087223 */ /* 0x000fe2000000000a */
[----:B------:R-:W-:Y:S02]  /*0440*/  IADD3.X R7, PT, PT, RZ, R5, RZ, P2, !PT ;  /* 0x00000005ff077210 */ /* 0x000fe400017fe4ff */
[----:B------:R-:W-:Y:S01]  /*0450*/  LEA R18, R3, R18, 0x3 ;  /* 0x0000001203127211 */ /* 0x000fe200078e18ff */
[----:B------:R-:W-:-:S04]  /*0460*/  FFMA R9, R9, R12, R8 ;  /* 0x0000000c09097223 */ /* 0x000fc80000000008 */
[----:B--2---:R-:W-:-:S04]  /*0470*/  FFMA R16, R16, R15, R9 ;  /* 0x0000000f10107223 */ /* 0x004fc80000000009 */
[----:B------:R-:W-:Y:S01]  /*0480*/  FFMA R24, R11, R24, R16 ;  /* 0x000000180b187223 */ /* 0x000fe20000000010 */
[----:B------:R-:W-:Y:S06]  /*0490*/  @P1 BRA `(.L_x_2) ;  /* 0xfffffffc005c1947 */ /* 0x000fec000383ffff */
.L_x_1:
[----:B------:R-:W-:Y:S05]  /*04a0*/  @!P0 BRA `(.L_x_0) ;  /* 0x0000000000fc8947 */ /* 0x000fea0003800000 */
[----:B------:R-:W-:Y:S02]  /*04b0*/  ISETP.GE.U32.AND P1, PT, R27, 0x4, PT ;  /* 0x000000041b00780c */ /* 0x000fe40003f26070 */
[----:B------:R-:W-:-:S04]  /*04c0*/  LOP3.LUT R16, R2, 0x3, RZ, 0xc0, !PT ;  /* 0x0000000302107812 */ /* 0x000fc800078ec0ff */
[----:B------:R-:W-:-:S07]  /*04d0*/  ISETP.NE.AND P0, PT, R16, RZ, PT ;  /* 0x000000ff1000720c */ /* 0x000fce0003f05270 */
[----:B------:R-:W-:Y:S06]  /*04e0*/  @!P1 BRA `(.L_x_3) ;  /* 0x00000000006c9947 */ /* 0x000fec0003800000 */
[----:B------:R-:W0:Y:S01]  /*04f0*/  LDC.64 R6, c[0x0][0x398] ;  /* 0x0000e600ff067b82 */ /* 0x000e220000000a00 */
[----:B------:R-:W1:Y:S01]  /*0500*/  LDCU.64 UR6, c[0x0][0x390] ;  /* 0x00007200ff0677ac */ /* 0x000e620008000a00 */
[----:B------:R-:W-:Y:S01]  /*0510*/  IMAD R9, R21, R3, R0 ;  /* 0x0000000315097224 */ /* 0x000fe200078e0200 */
[CC--:B------:R-:W-:Y:S02]  /*0520*/  IADD3 R5, PT, PT, R20.reuse, R21.reuse, RZ ;  /* 0x0000001514057210 */ /* 0x0c0fe40007ffe0ff */
[----:B------:R-:W-:-:S03]  /*0530*/  IADD3 R10, P1, PT, R20, R21, RZ ;  /* 0x00000015140a7210 */ /* 0x000fc60007f3e0ff */
[----:B------:R-:W2:Y:S01]  /*0540*/  LDC.64 R14, c[0x0][0x390] ;  /* 0x0000e400ff0e7b82 */ /* 0x000ea20000000a00 */
[----:B0-----:R-:W-:-:S04]  /*0550*/  IMAD.WIDE R6, R9, 0x4, R6 ;  /* 0x0000000409067825 */ /* 0x001fc800078e0206 */
[----:B------:R-:W-:Y:S02]  /*0560*/  IMAD.WIDE R8, R3, 0x4, R6 ;  /* 0x0000000403087825 */ /* 0x000fe400078e0206 */
[----:B------:R-:W3:Y:S02]  /*0570*/  LDG.E R6, desc[UR4][R6.64] ;  /* 0x0000000406067981 */ /* 0x000ee4000c1e1900 */
[----:B--2---:R-:W-:Y:S01]  /*0580*/  IMAD.WIDE.U32 R14, R5, 0x4, R14 ;  /* 0x00000004050e7825 */ /* 0x004fe200078e000e */
[----:B------:R-:W-:Y:S02]  /*0590*/  IADD3.X R5, PT, PT, RZ, RZ, RZ, P1, !PT ;  /* 0x000000ffff057210 */ /* 0x000fe40000ffe4ff */
[----:B-1----:R-:W-:-:S03]  /*05a0*/  LEA R4, P1, R10, UR6, 0x2 ;  /* 0x000000060a047c11 */ /* 0x002fc6000f8210ff */
[----:B------:R-:W3:Y:S01]  /*05b0*/  LDG.E R15, desc[UR4][R14.64] ;  /* 0x000000040e0f7981 */ /* 0x000ee2000c1e1900 */
[----:B------:R-:W-:Y:S01]  /*05c0*/  LEA.HI.X R5, R10, UR7, R5, 0x2, P1 ;  /* 0x000000070a057c11 */ /* 0x000fe200088f1405 */
[C---:B------:R-:W-:Y:S02]  /*05d0*/  IMAD.WIDE R10, R3.reuse, 0x4, R8 ;  /* 0x00000004030a7825 */ /* 0x040fe400078e0208 */
[----:B------:R-:W2:Y:S04]  /*05e0*/  LDG.E R8, desc[UR4][R8.64] ;  /* 0x0000000408087981 */ /* 0x000ea8000c1e1900 */
[----:B------:R-:W2:Y:S01]  /*05f0*/  LDG.E R17, desc[UR4][R4.64+0x4] ;  /* 0x0000040404117981 */ /* 0x000ea2000c1e1900 */
[----:B------:R-:W-:-:S03]  /*0600*/  IMAD.WIDE R12, R3, 0x4, R10 ;  /* 0x00000004030c7825 */ /* 0x000fc600078e020a */
[----:B------:R-:W4:Y:S04]  /*0610*/  LDG.E R22, desc[UR4][R10.64] ;  /* 0x000000040a167981 */ /* 0x000f28000c1e1900 */
[----:B------:R-:W4:Y:S04]  /*0620*/  LDG.E R18, desc[UR4][R4.64+0x8] ;  /* 0x0000080404127981 */ /* 0x000f28000c1e1900 */
[----:B------:R-:W5:Y:S04]  /*0630*/  LDG.E R26, desc[UR4][R4.64+0xc] ;  /* 0x00000c04041a7981 */ /* 0x000f68000c1e1900 */
[----:B------:R-:W5:Y:S01]  /*0640*/  LDG.E R12, desc[UR4][R12.64] ;  /* 0x000000040c0c7981 */ /* 0x000f62000c1e1900 */
[----:B------:R-:W-:Y:S01]  /*0650*/  IADD3 R21, PT, PT, R21, 0x4, RZ ;  /* 0x0000000415157810 */ /* 0x000fe20007ffe0ff */
[----:B---3--:R-:W-:-:S04]  /*0660*/  FFMA R24, R15, R6, R24 ;  /* 0x000000060f187223 */ /* 0x008fc80000000018 */
[----:B--2---:R-:W-:-:S04]  /*0670*/  FFMA R17, R17, R8, R24 ;  /* 0x0000000811117223 */ /* 0x004fc80000000018 */
[----:B----4-:R-:W-:-:S04]  /*0680*/  FFMA R17, R18, R22, R17 ;  /* 0x0000001612117223 */ /* 0x010fc80000000011 */
[----:B-----5:R-:W-:-:S07]  /*0690*/  FFMA R24, R26, R12, R17 ;  /* 0x0000000c1a187223 */ /* 0x020fce0000000011 */
.L_x_3:
[----:B------:R-:W-:Y:S05]  /*06a0*/  @!P0 BRA `(.L_x_0) ;  /* 0x00000000007c8947 */ /* 0x000fea0003800000 */
[----:B------:R-:W-:Y:S01]  /*06b0*/  ISETP.NE.AND P1, PT, R16, 0x1, PT ;  /* 0x000000011000780c */ /* 0x000fe20003f25270 */
[----:B------:R-:W0:Y:S01]  /*06c0*/  LDC.64 R12, c[0x0][0x390] ;  /* 0x0000e400ff0c7b82 */ /* 0x000e220000000a00 */
[----:B------:R-:W-:-:S04]  /*06d0*/  LOP3.LUT R2, R2, 0x1, RZ, 0xc0, !PT ;  /* 0x0000000102027812 */ /* 0x000fc800078ec0ff */
[----:B------:R-:W-:-:S03]  /*06e0*/  ISETP.NE.U32.AND P0, PT, R2, 0x1, PT ;  /* 0x000000010200780c */ /* 0x000fc60003f05070 */
[----:B------:R-:W1:Y:S04]  /*06f0*/  LDC.64 R10, c[0x0][0x398] ;  /* 0x0000e600ff0a7b82 */ /* 0x000e680000000a00 */
[CC--:B------:R-:W-:Y:S02]  /*0700*/  @P1 IADD3 R15, PT, PT, R20.reuse, R21.reuse, RZ ;  /* 0x00000015140f1210 */ /* 0x0c0fe40007ffe0ff */
[----:B------:R-:W-:Y:S02]  /*0710*/  @P1 IADD3 R2, P2, PT, R20, R21, RZ ;  /* 0x0000001514021210 */ /* 0x000fe40007f5e0ff */
[----:B------:R-:W2:Y:S02]  /*0720*/  @P1 LDC.64 R4, c[0x0][0x390] ;  /* 0x0000e400ff041b82 */ /* 0x000ea40000000a00 */
[----:B------:R-:W-:-:S06]  /*0730*/  @P1 IADD3.X R14, PT, PT, RZ, RZ, RZ, P2, !PT ;  /* 0x000000ffff0e1210 */ /* 0x000fcc00017fe4ff */
[----:B------:R-:W3:Y:S01]  /*0740*/  LDC.64 R6, c[0x0][0x390] ;  /* 0x0000e400ff067b82 */ /* 0x000ee20000000a00 */
[----:B0-----:R-:W-:-:S04]  /*0750*/  @P1 IMAD.WIDE.U32 R12, R15, 0x4, R12 ;  /* 0x000000040f0c1825 */ /* 0x001fc800078e000c */
[C---:B------:R-:W-:Y:S01]  /*0760*/  @P1 IMAD R15, R21.reuse, R3, R0 ;  /* 0x00000003150f1224 */ /* 0x040fe200078e0200 */
[----:B------:R-:W-:Y:S01]  /*0770*/  @P1 IADD3 R21, PT, PT, R21, 0x2, RZ ;  /* 0x0000000215151810 */ /* 0x000fe20007ffe0ff */
[----:B------:R-:W4:Y:S01]  /*0780*/  @P1 LDG.E R13, desc[UR4][R12.64] ;  /* 0x000000040c0d1981 */ /* 0x000f22000c1e1900 */
[----:B------:R-:W0:Y:S01]  /*0790*/  LDC.64 R8, c[0x0][0x398] ;  /* 0x0000e600ff087b82 */ /* 0x000e220000000a00 */
[----:B-1----:R-:W-:Y:S01]  /*07a0*/  @P1 IMAD.WIDE R10, R15, 0x4, R10 ;  /* 0x000000040f0a1825 */ /* 0x002fe200078e020a */
[----:B------:R-:W-:Y:S02]  /*07b0*/  @!P0 IADD3 R17, PT, PT, R20, R21, RZ ;  /* 0x0000001514118210 */ /* 0x000fe40007ffe0ff */
[----:B--2---:R-:W-:Y:S01]  /*07c0*/  @P1 LEA R4, P2, R2, R4, 0x2 ;  /* 0x0000000402041211 */ /* 0x004fe200078410ff */
[----:B------:R-:W-:-:S03]  /*07d0*/  @!P0 IMAD R21, R21, R3, R0 ;  /* 0x0000000315158224 */ /* 0x000fc600078e0200 */
[----:B------:R-:W-:Y:S01]  /*07e0*/  @P1 LEA.HI.X R5, R2, R5, R14, 0x2, P2 ;  /* 0x0000000502051211 */ /* 0x000fe200010f140e */
[----:B------:R-:W-:Y:S01]  /*07f0*/  @P1 IMAD.WIDE R14, R3, 0x4, R10 ;  /* 0x00000004030e1825 */ /* 0x000fe200078e020a */
[----:B------:R-:W4:Y:S03]  /*0800*/  @P1 LDG.E R2, desc[UR4][R10.64] ;  /* 0x000000040a021981 */ /* 0x000f26000c1e1900 */
[----:B---3--:R-:W-:Y:S01]  /*0810*/  @!P0 IMAD.WIDE.U32 R6, R17, 0x4, R6 ;  /* 0x0000000411068825 */ /* 0x008fe200078e0006 */
[----:B------:R-:W2:Y:S04]  /*0820*/  @P1 LDG.E R5, desc[UR4][R4.64+0x4] ;  /* 0x0000040404051981 */ /* 0x000ea8000c1e1900 */
[----:B------:R-:W2:Y:S01]  /*0830*/  @P1 LDG.E R14, desc[UR4][R14.64] ;  /* 0x000000040e0e1981 */ /* 0x000ea2000c1e1900 */
[----:B0-----:R-:W-:-:S03]  /*0840*/  @!P0 IMAD.WIDE R8, R21, 0x4, R8 ;  /* 0x0000000415088825 */ /* 0x001fc600078e0208 */
[----:B------:R-:W3:Y:S04]  /*0850*/  @!P0 LDG.E R7, desc[UR4][R6.64] ;  /* 0x0000000406078981 */ /* 0x000ee8000c1e1900 */
[----:B------:R-:W3:Y:S01]  /*0860*/  @!P0 LDG.E R8, desc[UR4][R8.64] ;  /* 0x0000000408088981 */ /* 0x000ee2000c1e1900 */
[----:B----4-:R-:W-:-:S04]  /*0870*/  @P1 FFMA R2, R13, R2, R24 ;  /* 0x000000020d021223 */ /* 0x010fc80000000018 */
[----:B--2---:R-:W-:-:S04]  /*0880*/  @P1 FFMA R24, R5, R14, R2 ;  /* 0x0000000e05181223 */ /* 0x004fc80000000002 */
[----:B---3--:R-:W-:-:S07]  /*0890*/  @!P0 FFMA R24, R7, R8, R24 ;  /* 0x0000000807188223 */ /* 0x008fce0000000018 */
.L_x_0:
[----:B------:R-:W0:Y:S01]  /*08a0*/  LDC.64 R4, c[0x0][0x3a8] ;  /* 0x0000ea00ff047b82 */ /* 0x000e220000000a00 */
[----:B------:R-:W-:Y:S01]  /*08b0*/  IMAD R3, R19, R3, R0 ;  /* 0x0000000313037224 */ /* 0x000fe200078e0200 */
[----:B------:R-:W1:Y:S01]  /*08c0*/  LDCU UR6, c[0x0][0x3a0] ;  /* 0x00007400ff0677ac */ /* 0x000e620008000800 */
[----:B------:R-:W2:Y:S02]  /*08d0*/  LDCU UR7, c[0x0][0x38c] ;  /* 0x00007180ff0777ac */ /* 0x000ea40008000800 */
[----:B0-----:R-:W-:-:S05]  /*08e0*/  IMAD.WIDE R2, R3, 0x4, R4 ;  /* 0x0000000403027825 */ /* 0x001fca00078e0204 */
[----:B------:R-:W1:Y:S02]  /*08f0*/  LDG.E R0, desc[UR4][R2.64] ;  /* 0x0000000402007981 */ /* 0x000e64000c1e1900 */
[----:B-1----:R-:W-:-:S04]  /*0900*/  FMUL R5, R0, UR6 ;  /* 0x0000000600057c20 */ /* 0x002fc80008400000 */
[----:B--2---:R-:W-:-:S05]  /*0910*/  FFMA R5, R24, UR7, R5 ;  /* 0x0000000718057c23 */ /* 0x004fca0008000005 */
[----:B------:R-:W-:Y:S01]  /*0920*/  STG.E desc[UR4][R2.64], R5 ;  /* 0x0000000502007986 */ /* 0x000fe2000c101904 */
[----:B------:R-:W-:Y:S05]  /*0930*/  EXIT ;  /* 0x000000000000794d */ /* 0x000fea0003800000 */
.L_x_4:
[----:B------:R-:W-:-:S00]  /*0940*/  BRA `(.L_x_4) ;  /* 0xfffffffc00fc7947 */ /* 0x000fc0000383ffff */
[----:B------:R-:W-:-:S00]  /*0950*/  NOP ;  /* 0x0000000000007918 */ /* 0x000fc00000000000 */
        /* <DEDUP_REMOVED lines=10> */
.L_x_5:


//--------------------- .nv.shared.reserved.0     --------------------------
	.section	.nv.shared.reserved.0,"aw",@nobits
	.weak		__nv_reservedSMEM_offset_0_alias
	.size		__nv_reservedSMEM_offset_0_alias, 0, 64
	.other		__nv_reservedSMEM_offset_0_alias,@"STO_CUDA_RESERVED_SHARED STV_DEFAULT"
__nv_reservedSMEM_offset_0_alias:
	.zero		0
	.zero		64


//--------------------- .nv.constant0._Z11gemm_kerneliiifPfS_fS_ --------------------------
	.section	.nv.constant0._Z11gemm_kerneliiifPfS_fS_,"a",@progbits
	.sectionflags	@""
	.align	4
.nv.constant0._Z11gemm_kerneliiifPfS_fS_:
	.zero		944


//--------------------- SYMBOLS --------------------------

	.type		.nv.reservedSmem.offset0,@object
	.size		.nv.reservedSmem.offset0,0x4
